	.headerflags	@"EF_CUDA_TEXMODE_UNIFIED EF_CUDA_64BIT_ADDRESS EF_CUDA_ACCELERATORS EF_CUDA_SM90 EF_CUDA_VIRTUAL_SM(EF_CUDA_SM90)"
	.elftype	@"ET_EXEC"


//--------------------- .nv.info                  --------------------------
	.section	.nv.info,"",@"SHT_CUDA_INFO"
	.align	4


	//----- nvinfo : EIATTR_REGCOUNT
	.align		4
        /*0000*/ 	.byte	0x04, 0x2f
        /*0002*/ 	.short	(.L_1 - .L_0)
	.align		4
.L_0:
        /*0004*/ 	.word	index@(triton_poi_fused_max_pool2d_with_indices_10)
        /*0008*/ 	.word	0x00000038


	//----- nvinfo : EIATTR_MIN_STACK_SIZE
	.align		4
.L_1:
        /*000c*/ 	.byte	0x04, 0x12
        /*000e*/ 	.short	(.L_3 - .L_2)
	.align		4
.L_2:
        /*0010*/ 	.word	index@(triton_poi_fused_max_pool2d_with_indices_10)
        /*0014*/ 	.word	0x00000000


	//----- nvinfo : EIATTR_FRAME_SIZE
	.align		4
.L_3:
        /*0018*/ 	.byte	0x04, 0x11
        /*001a*/ 	.short	(.L_5 - .L_4)
	.align		4
.L_4:
        /*001c*/ 	.word	index@(triton_poi_fused_max_pool2d_with_indices_10)
        /*0020*/ 	.word	0x00000000


	//----- nvinfo : EIATTR_MIN_STACK_SIZE
	.align		4
.L_5:
        /*0024*/ 	.byte	0x04, 0x12
        /*0026*/ 	.short	(.L_7 - .L_6)
	.align		4
.L_6:
        /*0028*/ 	.word	index@(triton_poi_fused_max_pool2d_with_indices_10)
        /*002c*/ 	.word	0x00000000
.L_7:


//--------------------- .nv.info.triton_poi_fused_max_pool2d_with_indices_10 --------------------------
	.section	.nv.info.triton_poi_fused_max_pool2d_with_indices_10,"",@"SHT_CUDA_INFO"
	.sectionflags	@""
	.align	4


	//----- nvinfo : EIATTR_CUDA_API_VERSION
	.align		4
        /*0000*/ 	.byte	0x04, 0x37
        /*0002*/ 	.short	(.L_9 - .L_8)
.L_8:
        /*0004*/ 	.word	0x0000007c


	//----- nvinfo : EIATTR_KPARAM_INFO
	.align		4
.L_9:
        /*0008*/ 	.byte	0x04, 0x17
        /*000a*/ 	.short	(.L_11 - .L_10)
.L_10:
        /*000c*/ 	.word	0x00000000
        /*0010*/ 	.short	0x0004
        /*0012*/ 	.short	0x001c
        /*0014*/ 	.byte	0x00, 0xf0, 0x11, 0x00


	//----- nvinfo : EIATTR_KPARAM_INFO
	.align		4
.L_11:
        /*0018*/ 	.byte	0x04, 0x17
        /*001a*/ 	.short	(.L_13 - .L_12)
.L_12:
        /*001c*/ 	.word	0x00000000
        /*0020*/ 	.short	0x0003
        /*0022*/ 	.short	0x0018
        /*0024*/ 	.byte	0x00, 0xf0, 0x11, 0x00


	//----- nvinfo : EIATTR_KPARAM_INFO
	.align		4
.L_13:
        /*0028*/ 	.byte	0x04, 0x17
        /*002a*/ 	.short	(.L_15 - .L_14)
.L_14:
        /*002c*/ 	.word	0x00000000
        /*0030*/ 	.short	0x0002
        /*0032*/ 	.short	0x0010
        /*0034*/ 	.byte	0x00, 0xf4, 0x21, 0x00


	//----- nvinfo : EIATTR_KPARAM_INFO
	.align		4
.L_15:
        /*0038*/ 	.byte	0x04, 0x17
        /*003a*/ 	.short	(.L_17 - .L_16)
.L_16:
        /*003c*/ 	.word	0x00000000
        /*0040*/ 	.short	0x0001
        /*0042*/ 	.short	0x0008
        /*0044*/ 	.byte	0x00, 0xf4, 0x21, 0x00


	//----- nvinfo : EIATTR_KPARAM_INFO
	.align		4
.L_17:
        /*0048*/ 	.byte	0x04, 0x17
        /*004a*/ 	.short	(.L_19 - .L_18)
.L_18:
        /*004c*/ 	.word	0x00000000
        /*0050*/ 	.short	0x0000
        /*0052*/ 	.short	0x0000
        /*0054*/ 	.byte	0x00, 0xf4, 0x21, 0x00


	//----- nvinfo : EIATTR_SPARSE_MMA_MASK
	.align		4
.L_19:
        /*0058*/ 	.byte	0x03, 0x50
        /*005a*/ 	.short	0x0000


	//----- nvinfo : EIATTR_MAXREG_COUNT
	.align		4
        /*005c*/ 	.byte	0x03, 0x1b
        /*005e*/ 	.short	0x00ff


	//----- nvinfo : EIATTR_EXIT_INSTR_OFFSETS
	.align		4
        /*0060*/ 	.byte	0x04, 0x1c
        /*0062*/ 	.short	(.L_21 - .L_20)


	//   ....[0]....
.L_20:
        /*0064*/ 	.word	0x00002260


	//   ....[1]....
        /*0068*/ 	.word	0x00002280


	//----- nvinfo : EIATTR_REQNTID
	.align		4
.L_21:
        /*006c*/ 	.byte	0x04, 0x10
        /*006e*/ 	.short	(.L_23 - .L_22)
.L_22:
        /*0070*/ 	.word	0x00000080
        /*0074*/ 	.word	0x00000001
        /*0078*/ 	.word	0x00000001


	//----- nvinfo : EIATTR_CBANK_PARAM_SIZE
	.align		4
.L_23:
        /*007c*/ 	.byte	0x03, 0x19
        /*007e*/ 	.short	0x0020


	//----- nvinfo : EIATTR_PARAM_CBANK
	.align		4
        /*0080*/ 	.byte	0x04, 0x0a
        /*0082*/ 	.short	(.L_25 - .L_24)
	.align		4
.L_24:
        /*0084*/ 	.word	index@(.nv.constant0.triton_poi_fused_max_pool2d_with_indices_10)
        /*0088*/ 	.short	0x0210
        /*008a*/ 	.short	0x0020


	//----- nvinfo : EIATTR_SW_WAR
	.align		4
.L_25:
        /*008c*/ 	.byte	0x04, 0x36
        /*008e*/ 	.short	(.L_27 - .L_26)
.L_26:
        /*0090*/ 	.word	0x00000008
.L_27:


//--------------------- .nv.callgraph             --------------------------
	.section	.nv.callgraph,"",@"SHT_CUDA_CALLGRAPH"
	.align	4
	.sectionentsize	8
	.align		4
        /*0000*/ 	.word	0x00000000
	.align		4
        /*0004*/ 	.word	0xffffffff
	.align		4
        /*0008*/ 	.word	0x00000000
	.align		4
        /*000c*/ 	.word	0xfffffffe
	.align		4
        /*0010*/ 	.word	0x00000000
	.align		4
        /*0014*/ 	.word	0xfffffffd
	.align		4
        /*0018*/ 	.word	0x00000000
	.align		4
        /*001c*/ 	.word	0xfffffffc


//--------------------- .text.triton_poi_fused_max_pool2d_with_indices_10 --------------------------
	.section	.text.triton_poi_fused_max_pool2d_with_indices_10,"ax",@progbits
	.sectionflags	@"SHF_BARRIERS=1"
	.align	128
        .global         triton_poi_fused_max_pool2d_with_indices_10
        .type           triton_poi_fused_max_pool2d_with_indices_10,@function
        .size           triton_poi_fused_max_pool2d_with_indices_10,(.L_x_1 - triton_poi_fused_max_pool2d_with_indices_10)
        .other          triton_poi_fused_max_pool2d_with_indices_10,@"STO_CUDA_ENTRY STV_DEFAULT"
triton_poi_fused_max_pool2d_with_indices_10:
.text.triton_poi_fused_max_pool2d_with_indices_10:
[----:B------:R-:W0:Y:S01]  /*0000*/  LDC R1, c[0x0][0x28] ;  /* 0x00000a00ff017b82 */ /* 0x000e220000000800 */
[----:B------:R-:W1:Y:S01]  /*0010*/  S2R R6, SR_CTAID.Y ;  /* 0x0000000000067919 */ /* 0x000e620000002600 */
[----:B------:R-:W-:-:S06]  /*0020*/  IMAD.MOV.U32 R22, RZ, RZ, RZ ;  /* 0x000000ffff167224 */ /* 0x000fcc00078e00ff */
[----:B------:R-:W2:Y:S01]  /*0030*/  LDC.64 R50, c[0x0][0x210] ;  /* 0x00008400ff327b82 */ /* 0x000ea20000000a00 */
[----:B------:R-:W-:Y:S01]  /*0040*/  IMAD.MOV.U32 R24, RZ, RZ, RZ ;  /* 0x000000ffff187224 */ /* 0x000fe200078e00ff */
[----:B------:R-:W3:Y:S01]  /*0050*/  S2R R5, SR_TID.X ;  /* 0x0000000000057919 */ /* 0x000ee20000002100 */
[----:B------:R-:W-:Y:S01]  /*0060*/  IMAD.MOV.U32 R26, RZ, RZ, RZ ;  /* 0x000000ffff1a7224 */ /* 0x000fe200078e00ff */
[----:B------:R-:W-:Y:S01]  /*0070*/  ULDC.64 UR6, c[0x0][0x208] ;  /* 0x0000820000067ab9 */ /* 0x000fe20000000a00 */
[----:B------:R-:W-:Y:S01]  /*0080*/  IMAD.MOV.U32 R29, RZ, RZ, RZ ;  /* 0x000000ffff1d7224 */ /* 0x000fe200078e00ff */
[----:B------:R-:W4:Y:S01]  /*0090*/  S2R R7, SR_CTAID.X ;  /* 0x0000000000077919 */ /* 0x000f220000002500 */
[----:B------:R-:W-:Y:S02]  /*00a0*/  IMAD.MOV.U32 R31, RZ, RZ, RZ ;  /* 0x000000ffff1f7224 */ /* 0x000fe400078e00ff */
[----:B-1----:R-:W-:-:S05]  /*00b0*/  IMAD.SHL.U32 R6, R6, 0x200, RZ ;  /* 0x0000020006067824 */ /* 0x002fca00078e00ff */
[----:B---3--:R-:W-:Y:S01]  /*00c0*/  LOP3.LUT R23, R6, 0x7f, R5, 0xf8, !PT ;  /* 0x0000007f06177812 */ /* 0x008fe200078ef805 */
[----:B----4-:R-:W-:-:S03]  /*00d0*/  VIADD R37, R7, 0x40 ;  /* 0x0000004007257836 */ /* 0x010fc60000000000 */
[C---:B------:R-:W-:Y:S01]  /*00e0*/  LOP3.LUT R25, R23.reuse, 0x80, RZ, 0xfc, !PT ;  /* 0x0000008017197812 */ /* 0x040fe200078efcff */
[C---:B------:R-:W-:Y:S01]  /*00f0*/  IMAD.HI R0, R23.reuse, 0x5397829d, RZ ;  /* 0x5397829d17007827 */ /* 0x040fe200078e02ff */
[----:B------:R-:W-:Y:S02]  /*0100*/  LOP3.LUT R27, R23, 0x100, RZ, 0xfc, !PT ;  /* 0x00000100171b7812 */ /* 0x000fe400078efcff */
[----:B------:R-:W-:Y:S01]  /*0110*/  ISETP.GE.AND P4, PT, R7, 0x40, PT ;  /* 0x000000400700780c */ /* 0x000fe20003f86270 */
[C---:B------:R-:W-:Y:S01]  /*0120*/  IMAD.HI R48, R23.reuse, -0x6db6db6d, R22 ;  /* 0x9249249317307827 */ /* 0x040fe200078e0216 */
[----:B------:R-:W-:Y:S02]  /*0130*/  SHF.R.U32.HI R3, RZ, 0x1f, R0 ;  /* 0x0000001fff037819 */ /* 0x000fe40000011600 */
[----:B------:R-:W-:Y:S01]  /*0140*/  ISETP.LT.AND P2, PT, R23, 0x310, !P4 ;  /* 0x000003101700780c */ /* 0x000fe20006741270 */
[----:B------:R-:W-:Y:S01]  /*0150*/  IMAD.HI R8, R25, -0x6db6db6d, R24 ;  /* 0x9249249319087827 */ /* 0x000fe200078e0218 */
[----:B------:R-:W-:-:S02]  /*0160*/  LEA.HI.SX32 R46, R0, R3, 0x1a ;  /* 0x00000003002e7211 */ /* 0x000fc400078fd2ff */
[----:B------:R-:W-:Y:S01]  /*0170*/  SHF.R.U32.HI R49, RZ, 0x1f, R48 ;  /* 0x0000001fff317819 */ /* 0x000fe20000011630 */
[----:B------:R-:W-:Y:S01]  /*0180*/  IMAD.HI R3, R25, 0x5397829d, RZ ;  /* 0x5397829d19037827 */ /* 0x000fe200078e02ff */
[----:B------:R-:W-:Y:S02]  /*0190*/  SHF.R.U32.HI R9, RZ, 0x1f, R8 ;  /* 0x0000001fff097819 */ /* 0x000fe40000011608 */
[----:B------:R-:W-:Y:S01]  /*01a0*/  LEA.HI.SX32 R49, R48, R49, 0x1d ;  /* 0x0000003130317211 */ /* 0x000fe200078feaff */
[C---:B------:R-:W-:Y:S01]  /*01b0*/  IMAD.HI R10, R27.reuse, 0x5397829d, RZ ;  /* 0x5397829d1b0a7827 */ /* 0x040fe200078e02ff */
[----:B------:R-:W-:Y:S02]  /*01c0*/  SHF.R.U32.HI R4, RZ, 0x1f, R3 ;  /* 0x0000001fff047819 */ /* 0x000fe40000011603 */
[----:B------:R-:W-:Y:S01]  /*01d0*/  LEA.HI.SX32 R9, R8, R9, 0x1d ;  /* 0x0000000908097211 */ /* 0x000fe200078feaff */
[----:B------:R-:W-:Y:S01]  /*01e0*/  IMAD.HI R2, R27, -0x6db6db6d, R26 ;  /* 0x924924931b027827 */ /* 0x000fe200078e021a */
[----:B------:R-:W-:-:S02]  /*01f0*/  SHF.R.U32.HI R11, RZ, 0x1f, R10 ;  /* 0x0000001fff0b7819 */ /* 0x000fc4000001160a */
[----:B------:R-:W-:Y:S01]  /*0200*/  LEA.HI.SX32 R12, R3, R4, 0x1a ;  /* 0x00000004030c7211 */ /* 0x000fe200078fd2ff */
[----:B------:R-:W-:Y:S01]  /*0210*/  IMAD R0, R49, -0xe, R23 ;  /* 0xfffffff231007824 */ /* 0x000fe200078e0217 */
[----:B------:R-:W-:Y:S01]  /*0220*/  SHF.R.U32.HI R3, RZ, 0x1f, R2 ;  /* 0x0000001fff037819 */ /* 0x000fe20000011602 */
[----:B------:R-:W-:Y:S01]  /*0230*/  IMAD.MOV.U32 R48, RZ, RZ, RZ ;  /* 0x000000ffff307224 */ /* 0x000fe200078e00ff */
[----:B------:R-:W-:Y:S01]  /*0240*/  LEA.HI.SX32 R14, R10, R11, 0x1a ;  /* 0x0000000b0a0e7211 */ /* 0x000fe200078fd2ff */
[----:B------:R-:W-:Y:S01]  /*0250*/  IMAD.MOV.U32 R8, RZ, RZ, RZ ;  /* 0x000000ffff087224 */ /* 0x000fe200078e00ff */
[----:B------:R-:W-:Y:S01]  /*0260*/  LEA.HI.SX32 R3, R2, R3, 0x1d ;  /* 0x0000000302037211 */ /* 0x000fe200078feaff */
[----:B------:R-:W-:Y:S01]  /*0270*/  IMAD.SHL.U32 R11, R0, 0x80, RZ ;  /* 0x00000080000b7824 */ /* 0x000fe200078e00ff */
[----:B------:R-:W-:Y:S01]  /*0280*/  ISETP.LT.AND P3, PT, R25, 0x310, !P4 ;  /* 0x000003101900780c */ /* 0x000fe20006761270 */
[----:B------:R-:W-:-:S04]  /*0290*/  IMAD.HI R10, R49, -0x6db6db6d, R48 ;  /* 0x92492493310a7827 */ /* 0x000fc800078e0230 */
[----:B------:R-:W-:-:S04]  /*02a0*/  IMAD.HI R8, R9, -0x6db6db6d, R8 ;  /* 0x9249249309087827 */ /* 0x000fc800078e0208 */
[----:B------:R-:W-:Y:S01]  /*02b0*/  IMAD.MOV.U32 R2, RZ, RZ, RZ ;  /* 0x000000ffff027224 */ /* 0x000fe200078e00ff */
[----:B------:R-:W-:Y:S01]  /*02c0*/  SHF.R.U32.HI R13, RZ, 0x1f, R8 ;  /* 0x0000001fff0d7819 */ /* 0x000fe20000011608 */
[----:B------:R-:W-:Y:S01]  /*02d0*/  IMAD R46, R46, 0xd240, R11 ;  /* 0x0000d2402e2e7824 */ /* 0x000fe200078e020b */
[----:B------:R-:W-:Y:S01]  /*02e0*/  SHF.R.U32.HI R11, RZ, 0x1f, R10 ;  /* 0x0000001fff0b7819 */ /* 0x000fe2000001160a */
[----:B------:R-:W-:Y:S01]  /*02f0*/  IMAD.HI R2, R3, -0x6db6db6d, R2 ;  /* 0x9249249303027827 */ /* 0x000fe200078e0202 */
[----:B------:R-:W-:Y:S02]  /*0300*/  LEA.HI R13, R8, R13, RZ, 0x1d ;  /* 0x0000000d080d7211 */ /* 0x000fe400078fe8ff */
[----:B------:R-:W-:Y:S01]  /*0310*/  LEA.HI R11, R10, R11, RZ, 0x1d ;  /* 0x0000000b0a0b7211 */ /* 0x000fe200078fe8ff */
[----:B------:R-:W-:Y:S01]  /*0320*/  IMAD R0, R9, -0xe, R25 ;  /* 0xfffffff209007824 */ /* 0x000fe200078e0219 */
[----:B------:R-:W-:Y:S01]  /*0330*/  SHF.R.U32.HI R15, RZ, 0x1f, R2 ;  /* 0x0000001fff0f7819 */ /* 0x000fe20000011602 */
[----:B------:R-:W-:-:S02]  /*0340*/  IMAD R4, R3, -0xe, R27 ;  /* 0xfffffff203047824 */ /* 0x000fc400078e021b */
[----:B------:R-:W-:Y:S02]  /*0350*/  IMAD.SHL.U32 R17, R0, 0x80, RZ ;  /* 0x0000008000117824 */ /* 0x000fe400078e00ff */
[----:B------:R-:W-:Y:S01]  /*0360*/  IMAD R48, R11, -0xe, R49 ;  /* 0xfffffff20b307824 */ /* 0x000fe200078e0231 */
[----:B------:R-:W-:Y:S01]  /*0370*/  LEA.HI R11, R2, R15, RZ, 0x1d ;  /* 0x0000000f020b7211 */ /* 0x000fe200078fe8ff */
[----:B------:R-:W-:Y:S02]  /*0380*/  IMAD.SHL.U32 R19, R4, 0x80, RZ ;  /* 0x0000008004137824 */ /* 0x000fe400078e00ff */
[----:B------:R-:W-:Y:S02]  /*0390*/  IMAD R8, R12, 0xd240, R17 ;  /* 0x0000d2400c087824 */ /* 0x000fe400078e0211 */
[----:B------:R-:W-:Y:S02]  /*03a0*/  IMAD R9, R13, -0xe, R9 ;  /* 0xfffffff20d097824 */ /* 0x000fe400078e0209 */
[----:B------:R-:W-:-:S02]  /*03b0*/  IMAD.IADD R15, R46, 0x1, R37 ;  /* 0x000000012e0f7824 */ /* 0x000fc400078e0225 */
[----:B------:R-:W-:Y:S02]  /*03c0*/  IMAD.IADD R13, R46, 0x1, R7 ;  /* 0x000000012e0d7824 */ /* 0x000fe400078e0207 */
[----:B------:R-:W-:Y:S02]  /*03d0*/  IMAD R10, R14, 0xd240, R19 ;  /* 0x0000d2400e0a7824 */ /* 0x000fe400078e0213 */
[----:B------:R-:W-:Y:S02]  /*03e0*/  IMAD.IADD R12, R8, 0x1, R37 ;  /* 0x00000001080c7824 */ /* 0x000fe400078e0225 */
[C---:B------:R-:W-:Y:S02]  /*03f0*/  IMAD R19, R48.reuse, 0xe80, R15 ;  /* 0x00000e8030137824 */ /* 0x040fe400078e020f */
[----:B------:R-:W-:Y:S02]  /*0400*/  IMAD R15, R48, 0xe80, R13 ;  /* 0x00000e80300f7824 */ /* 0x000fe400078e020d */
[----:B------:R-:W-:-:S02]  /*0410*/  IMAD.IADD R4, R8, 0x1, R7 ;  /* 0x0000000108047824 */ /* 0x000fc400078e0207 */
[----:B------:R-:W-:Y:S02]  /*0420*/  IMAD.MOV.U32 R2, RZ, RZ, RZ ;  /* 0x000000ffff027224 */ /* 0x000fe400078e00ff */
[----:B------:R-:W-:Y:S02]  /*0430*/  IMAD R21, R9, 0xe80, R12 ;  /* 0x00000e8009157824 */ /* 0x000fe400078e020c */
[----:B--2---:R-:W-:-:S04]  /*0440*/  IMAD.WIDE R12, R19, 0x4, R50 ;  /* 0x00000004130c7825 */ /* 0x004fc800078e0232 */
[----:B------:R-:W-:Y:S01]  /*0450*/  IMAD.WIDE R14, R15, 0x4, R50 ;  /* 0x000000040f0e7825 */ /* 0x000fe200078e0232 */
[----:B------:R1:W2:Y:S03]  /*0460*/  @P2 LDG.E.EL R2, desc[UR6][R12.64] ;  /* 0x000000060c022981 */ /* 0x0002a6000c2e1900 */
[----:B------:R-:W-:Y:S01]  /*0470*/  IMAD R17, R9, 0xe80, R4 ;  /* 0x00000e8009117824 */ /* 0x000fe200078e0204 */
[----:B------:R-:W2:Y:S01]  /*0480*/  @P2 LDG.E.EL R29, desc[UR6][R14.64] ;  /* 0x000000060e1d2981 */ /* 0x000ea2000c2e1900 */
[----:B------:R-:W-:Y:S02]  /*0490*/  IMAD.MOV.U32 R0, RZ, RZ, RZ ;  /* 0x000000ffff007224 */ /* 0x000fe400078e00ff */
[----:B------:R-:W-:-:S04]  /*04a0*/  IMAD.WIDE R18, R21, 0x4, R50 ;  /* 0x0000000415127825 */ /* 0x000fc800078e0232 */
[----:B------:R-:W-:Y:S01]  /*04b0*/  IMAD.WIDE R16, R17, 0x4, R50 ;  /* 0x0000000411107825 */ /* 0x000fe200078e0232 */
[----:B------:R-:W3:Y:S01]  /*04c0*/  @P3 LDG.E.EL R0, desc[UR6][R18.64] ;  /* 0x0000000612003981 */ /* 0x000ee2000c2e1900 */
[----:B------:R-:W-:Y:S02]  /*04d0*/  ISETP.LT.AND P1, PT, R27, 0x310, !P4 ;  /* 0x000003101b00780c */ /* 0x000fe40006721270 */
[----:B------:R-:W-:Y:S01]  /*04e0*/  IMAD R11, R11, -0xe, R3 ;  /* 0xfffffff20b0b7824 */ /* 0x000fe200078e0203 */
[----:B------:R-:W3:Y:S01]  /*04f0*/  @P3 LDG.E.EL R31, desc[UR6][R16.64] ;  /* 0x00000006101f3981 */ /* 0x000ee2000c2e1900 */
[C---:B------:R-:W-:Y:S02]  /*0500*/  IMAD.IADD R20, R10.reuse, 0x1, R37 ;  /* 0x000000010a147824 */ /* 0x040fe400078e0225 */
[----:B------:R-:W-:Y:S02]  /*0510*/  IMAD.IADD R4, R10, 0x1, R7 ;  /* 0x000000010a047824 */ /* 0x000fe400078e0207 */
[----:B------:R-:W-:-:S02]  /*0520*/  IMAD R21, R11, 0xe80, R20 ;  /* 0x00000e800b157824 */ /* 0x000fc400078e0214 */
[----:B------:R-:W-:Y:S02]  /*0530*/  IMAD R3, R11, 0xe80, R4 ;  /* 0x00000e800b037824 */ /* 0x000fe400078e0204 */
[----:B------:R-:W-:Y:S02]  /*0540*/  IMAD.MOV.U32 R4, RZ, RZ, RZ ;  /* 0x000000ffff047224 */ /* 0x000fe400078e00ff */
[----:B------:R-:W-:-:S04]  /*0550*/  IMAD.WIDE R20, R21, 0x4, R50 ;  /* 0x0000000415147825 */ /* 0x000fc800078e0232 */
[----:B-1----:R-:W-:Y:S01]  /*0560*/  IMAD.WIDE R12, R3, 0x4, R50 ;  /* 0x00000004030c7825 */ /* 0x002fe200078e0232 */
[----:B------:R1:W4:Y:S03]  /*0570*/  @P1 LDG.E.EL R24, desc[UR6][R20.64] ;  /* 0x0000000614181981 */ /* 0x000326000c2e1900 */
[----:B------:R-:W-:Y:S01]  /*0580*/  VIADD R35, R7, 0x80 ;  /* 0x0000008007237836 */ /* 0x000fe20000000000 */
[----:B------:R5:W4:Y:S03]  /*0590*/  @P1 LDG.E.EL R4, desc[UR6][R12.64] ;  /* 0x000000060c041981 */ /* 0x000b26000c2e1900 */
[----:B------:R-:W-:-:S04]  /*05a0*/  IMAD.IADD R3, R46, 0x1, R35 ;  /* 0x000000012e037824 */ /* 0x000fc800078e0223 */
[----:B------:R-:W-:Y:S02]  /*05b0*/  IMAD R3, R48, 0xe80, R3 ;  /* 0x00000e8030037824 */ /* 0x000fe400078e0203 */
[----:B-1----:R-:W-:Y:S02]  /*05c0*/  IMAD.MOV.U32 R21, RZ, RZ, RZ ;  /* 0x000000ffff157224 */ /* 0x002fe400078e00ff */
[----:B------:R-:W-:-:S05]  /*05d0*/  IMAD.WIDE R16, R3, 0x4, R50 ;  /* 0x0000000403107825 */ /* 0x000fca00078e0232 */
[----:B------:R-:W4:Y:S01]  /*05e0*/  @P2 LDG.E.EL R21, desc[UR6][R16.64] ;  /* 0x0000000610152981 */ /* 0x000f22000c2e1900 */
[C---:B--2---:R-:W-:Y:S02]  /*05f0*/  FSETP.GT.AND P6, PT, R2.reuse, R29, PT ;  /* 0x0000001d0200720b */ /* 0x044fe40003fc4000 */
[----:B------:R-:W-:Y:S02]  /*0600*/  FSETP.NAN.AND P0, PT, R2, R2, PT ;  /* 0x000000020200720b */ /* 0x000fe40003f08000 */
[----:B---3--:R-:W-:-:S09]  /*0610*/  FSETP.GT.AND P5, PT, R0, R31, PT ;  /* 0x0000001f0000720b */ /* 0x008fd20003fa4000 */
[----:B------:R-:W-:Y:S02]  /*0620*/  @!P6 FSEL R2, R2, R29, P0 ;  /* 0x0000001d0202e208 */ /* 0x000fe40000000000 */
[C---:B------:R-:W-:Y:S02]  /*0630*/  FSETP.NAN.AND P0, PT, R0.reuse, R0, PT ;  /* 0x000000000000720b */ /* 0x040fe40003f08000 */
[----:B0----5:R-:W-:Y:S02]  /*0640*/  P2R R13, PR, RZ, 0x20 ;  /* 0x00000020ff0d7803 */ /* 0x021fe40000000000 */
[----:B------:R-:W-:Y:S02]  /*0650*/  @!P5 FSEL R0, R0, R31, P0 ;  /* 0x0000001f0000d208 */ /* 0x000fe40000000000 */
[C---:B----4-:R-:W-:Y:S02]  /*0660*/  FSETP.GT.AND P5, PT, R24.reuse, R4, PT ;  /* 0x000000041800720b */ /* 0x050fe40003fa4000 */
[----:B------:R-:W-:-:S02]  /*0670*/  FSETP.NAN.AND P0, PT, R24, R24, PT ;  /* 0x000000181800720b */ /* 0x000fc40003f08000 */
[----:B------:R-:W-:-:S09]  /*0680*/  P2R R14, PR, RZ, 0x20 ;  /* 0x00000020ff0e7803 */ /* 0x000fd20000000000 */
[----:B------:R-:W-:Y:S02]  /*0690*/  @!P5 FSEL R24, R24, R4, P0 ;  /* 0x000000041818d208 */ /* 0x000fe40000000000 */
[-C--:B------:R-:W-:Y:S02]  /*06a0*/  FSETP.GEU.AND P5, PT, R2, R21.reuse, PT ;  /* 0x000000150200720b */ /* 0x080fe40003fae000 */
[----:B------:R-:W-:-:S11]  /*06b0*/  FSETP.NAN.AND P0, PT, R21, R21, PT ;  /* 0x000000151500720b */ /* 0x000fd60003f08000 */
[----:B------:R-:W-:Y:S01]  /*06c0*/  @P5 FSEL R21, R21, R2, P0 ;  /* 0x0000000215155208 */ /* 0x000fe20000000000 */
[----:B------:R-:W-:-:S04]  /*06d0*/  IMAD.IADD R2, R8, 0x1, R35 ;  /* 0x0000000108027824 */ /* 0x000fc800078e0223 */
[----:B------:R-:W-:-:S04]  /*06e0*/  IMAD R3, R9, 0xe80, R2 ;  /* 0x00000e8009037824 */ /* 0x000fc800078e0202 */
[----:B------:R-:W-:-:S05]  /*06f0*/  IMAD.WIDE R2, R3, 0x4, R50 ;  /* 0x0000000403027825 */ /* 0x000fca00078e0232 */
[----:B------:R0:W2:Y:S01]  /*0700*/  @P3 LDG.E.EL R22, desc[UR6][R2.64] ;  /* 0x0000000602163981 */ /* 0x0000a2000c2e1900 */
[----:B------:R-:W-:Y:S01]  /*0710*/  P2R R15, PR, RZ, 0x20 ;  /* 0x00000020ff0f7803 */ /* 0x000fe20000000000 */
[----:B------:R-:W-:Y:S02]  /*0720*/  IMAD.MOV.U32 R29, RZ, RZ, RZ ;  /* 0x000000ffff1d7224 */ /* 0x000fe400078e00ff */
[----:B------:R-:W-:-:S04]  /*0730*/  VIADD R45, R7, 0x740 ;  /* 0x00000740072d7836 */ /* 0x000fc80000000000 */
[----:B0-----:R-:W-:-:S04]  /*0740*/  IMAD.IADD R3, R46, 0x1, R45 ;  /* 0x000000012e037824 */ /* 0x001fc800078e022d */
[----:B------:R-:W-:Y:S02]  /*0750*/  IMAD R3, R48, 0xe80, R3 ;  /* 0x00000e8030037824 */ /* 0x000fe400078e0203 */
[----:B------:R-:W-:Y:S02]  /*0760*/  IMAD.MOV.U32 R4, RZ, RZ, RZ ;  /* 0x000000ffff047224 */ /* 0x000fe400078e00ff */
[----:B------:R-:W-:-:S05]  /*0770*/  IMAD.WIDE R2, R3, 0x4, R50 ;  /* 0x0000000403027825 */ /* 0x000fca00078e0232 */
[----:B------:R-:W3:Y:S01]  /*0780*/  @P2 LDG.E.EL R4, desc[UR6][R2.64] ;  /* 0x0000000602042981 */ /* 0x000ee2000c2e1900 */
[-C--:B--2---:R-:W-:Y:S02]  /*0790*/  FSETP.GEU.AND P5, PT, R0, R22.reuse, PT ;  /* 0x000000160000720b */ /* 0x084fe40003fae000 */
[----:B------:R-:W-:-:S11]  /*07a0*/  FSETP.NAN.AND P0, PT, R22, R22, PT ;  /* 0x000000161600720b */ /* 0x000fd60003f08000 */
[----:B------:R-:W-:Y:S01]  /*07b0*/  @P5 FSEL R22, R22, R0, P0 ;  /* 0x0000000016165208 */ /* 0x000fe20000000000 */
[----:B------:R-:W-:-:S04]  /*07c0*/  IMAD.IADD R0, R10, 0x1, R35 ;  /* 0x000000010a007824 */ /* 0x000fc800078e0223 */
[----:B------:R-:W-:-:S04]  /*07d0*/  IMAD R19, R11, 0xe80, R0 ;  /* 0x00000e800b137824 */ /* 0x000fc800078e0200 */
[----:B------:R-:W-:-:S05]  /*07e0*/  IMAD.WIDE R18, R19, 0x4, R50 ;  /* 0x0000000413127825 */ /* 0x000fca00078e0232 */
[----:B------:R-:W2:Y:S01]  /*07f0*/  @P1 LDG.E.EL R29, desc[UR6][R18.64] ;  /* 0x00000006121d1981 */ /* 0x000ea2000c2e1900 */
[----:B------:R-:W-:Y:S01]  /*0800*/  P2R R16, PR, RZ, 0x20 ;  /* 0x00000020ff107803 */ /* 0x000fe20000000000 */
[----:B------:R-:W-:Y:S02]  /*0810*/  IMAD.IADD R0, R8, 0x1, R45 ;  /* 0x0000000108007824 */ /* 0x000fe400078e022d */
[----:B------:R-:W-:Y:S01]  /*0820*/  IMAD.MOV.U32 R33, RZ, RZ, RZ ;  /* 0x000000ffff217224 */ /* 0x000fe200078e00ff */
[-C--:B--2---:R-:W-:Y:S02]  /*0830*/  FSETP.GEU.AND P5, PT, R24, R29.reuse, PT ;  /* 0x0000001d1800720b */ /* 0x084fe40003fae000 */
[----:B------:R-:W-:Y:S02]  /*0840*/  FSETP.NAN.AND P0, PT, R29, R29, PT ;  /* 0x0000001d1d00720b */ /* 0x000fe40003f08000 */
[----:B------:R-:W-:-:S09]  /*0850*/  P2R R17, PR, RZ, 0x20 ;  /* 0x00000020ff117803 */ /* 0x000fd20000000000 */
[----:B------:R-:W-:Y:S02]  /*0860*/  @P5 FSEL R29, R29, R24, P0 ;  /* 0x000000181d1d5208 */ /* 0x000fe40000000000 */
[-C--:B---3--:R-:W-:Y:S02]  /*0870*/  FSETP.GEU.AND P5, PT, R21, R4.reuse, PT ;  /* 0x000000041500720b */ /* 0x088fe40003fae000 */
[----:B------:R-:W-:-:S11]  /*0880*/  FSETP.NAN.AND P0, PT, R4, R4, PT ;  /* 0x000000040400720b */ /* 0x000fd60003f08000 */
[----:B------:R-:W-:Y:S01]  /*0890*/  @P5 FSEL R4, R4, R21, P0 ;  /* 0x0000001504045208 */ /* 0x000fe20000000000 */
[----:B------:R-:W-:-:S04]  /*08a0*/  IMAD R21, R9, 0xe80, R0 ;  /* 0x00000e8009157824 */ /* 0x000fc800078e0200 */
[----:B------:R-:W-:-:S04]  /*08b0*/  IMAD.WIDE R20, R21, 0x4, R50 ;  /* 0x0000000415147825 */ /* 0x000fc800078e0232 */
[----:B------:R-:W-:Y:S01]  /*08c0*/  IMAD.IADD R0, R10, 0x1, R45 ;  /* 0x000000010a007824 */ /* 0x000fe200078e022d */
[----:B------:R0:W2:Y:S03]  /*08d0*/  @P3 LDG.E.EL R33, desc[UR6][R20.64] ;  /* 0x0000000614213981 */ /* 0x0000a6000c2e1900 */
[----:B------:R-:W-:Y:S02]  /*08e0*/  IMAD R3, R11, 0xe80, R0 ;  /* 0x00000e800b037824 */ /* 0x000fe400078e0200 */
[----:B------:R-:W-:Y:S02]  /*08f0*/  IMAD.MOV.U32 R0, RZ, RZ, RZ ;  /* 0x000000ffff007224 */ /* 0x000fe400078e00ff */
[----:B------:R-:W-:-:S05]  /*0900*/  IMAD.WIDE R2, R3, 0x4, R50 ;  /* 0x0000000403027825 */ /* 0x000fca00078e0232 */
[----:B------:R-:W3:Y:S01]  /*0910*/  @P1 LDG.E.EL R0, desc[UR6][R2.64] ;  /* 0x0000000602001981 */ /* 0x000ee2000c2e1900 */
[----:B------:R-:W-:Y:S01]  /*0920*/  P2R R18, PR, RZ, 0x20 ;  /* 0x00000020ff127803 */ /* 0x000fe20000000000 */
[----:B------:R-:W-:-:S04]  /*0930*/  VIADD R43, R7, 0x780 ;  /* 0x00000780072b7836 */ /* 0x000fc80000000000 */
[----:B0-----:R-:W-:-:S04]  /*0940*/  IMAD.IADD R21, R46, 0x1, R43 ;  /* 0x000000012e157824 */ /* 0x001fc800078e022b */
[----:B------:R-:W-:Y:S02]  /*0950*/  IMAD R21, R48, 0xe80, R21 ;  /* 0x00000e8030157824 */ /* 0x000fe400078e0215 */
        /* <DEDUP_REMOVED lines=8> */
[----:B------:R-:W-:-:S05]  /*09e0*/  IMAD.WIDE R28, R21, 0x4, R50 ;  /* 0x00000004151c7825 */ /* 0x000fca00078e0232 */
[----:B------:R-:W2:Y:S01]  /*09f0*/  @P2 LDG.E.EL R31, desc[UR6][R28.64] ;  /* 0x000000061c1f2981 */ /* 0x000ea2000c2e1900 */
[----:B------:R-:W-:Y:S01]  /*0a00*/  P2R R20, PR, RZ, 0x20 ;  /* 0x00000020ff147803 */ /* 0x000fe20000000000 */
[----:B------:R-:W-:-:S04]  /*0a10*/  IMAD.IADD R2, R8, 0x1, R43 ;  /* 0x0000000108027824 */ /* 0x000fc800078e022b */
[----:B------:R-:W-:-:S04]  /*0a20*/  IMAD R3, R9, 0xe80, R2 ;  /* 0x00000e8009037824 */ /* 0x000fc800078e0202 */
[----:B------:R-:W-:Y:S01]  /*0a30*/  IMAD.WIDE R2, R3, 0x4, R50 ;  /* 0x0000000403027825 */ /* 0x000fe200078e0232 */
[-C--:B--2---:R-:W-:Y:S02]  /*0a40*/  FSETP.GEU.AND P5, PT, R4, R31.reuse, PT ;  /* 0x0000001f0400720b */ /* 0x084fe40003fae000 */
[----:B------:R-:W-:-:S11]  /*0a50*/  FSETP.NAN.AND P0, PT, R31, R31, PT ;  /* 0x0000001f1f00720b */ /* 0x000fd60003f08000 */
[----:B------:R-:W-:Y:S01]  /*0a60*/  @P5 FSEL R31, R31, R4, P0 ;  /* 0x000000041f1f5208 */ /* 0x000fe20000000000 */
[----:B------:R-:W-:-:S06]  /*0a70*/  IMAD.MOV.U32 R4, RZ, RZ, RZ ;  /* 0x000000ffff047224 */ /* 0x000fcc00078e00ff */
        /* <DEDUP_REMOVED lines=9> */
[----:B------:R0:W2:Y:S01]  /*0b10*/  @P1 LDG.E.EL R33, desc[UR6][R28.64] ;  /* 0x000000061c211981 */ /* 0x0000a2000c2e1900 */
[----:B------:R-:W-:Y:S01]  /*0b20*/  P2R R22, PR, RZ, 0x20 ;  /* 0x00000020ff167803 */ /* 0x000fe20000000000 */
[----:B------:R-:W-:-:S04]  /*0b30*/  VIADD R39, R7, 0x7c0 ;  /* 0x000007c007277836 */ /* 0x000fc80000000000 */
[----:B------:R-:W-:-:S04]  /*0b40*/  IMAD.IADD R3, R46, 0x1, R39 ;  /* 0x000000012e037824 */ /* 0x000fc800078e0227 */
[----:B------:R-:W-:-:S04]  /*0b50*/  IMAD R3, R48, 0xe80, R3 ;  /* 0x00000e8030037824 */ /* 0x000fc800078e0203 */
[----:B------:R-:W-:-:S04]  /*0b60*/  IMAD.WIDE R2, R3, 0x4, R50 ;  /* 0x0000000403027825 */ /* 0x000fc800078e0232 */
        /* <DEDUP_REMOVED lines=8> */
[----:B------:R-:W-:-:S06]  /*0bf0*/  IMAD.MOV.U32 R0, RZ, RZ, RZ ;  /* 0x000000ffff007224 */ /* 0x000fcc00078e00ff */
[----:B------:R0:W2:Y:S01]  /*0c00*/  @P2 LDG.E.EL R0, desc[UR6][R2.64] ;  /* 0x0000000602002981 */ /* 0x0000a2000c2e1900 */
[----:B------:R-:W-:Y:S01]  /*0c10*/  P2R R24, PR, RZ, 0x20 ;  /* 0x00000020ff187803 */ /* 0x000fe20000000000 */
[----:B0-----:R-:W-:-:S04]  /*0c20*/  IMAD.IADD R2, R10, 0x1, R39 ;  /* 0x000000010a027824 */ /* 0x001fc800078e0227 */
[----:B------:R-:W-:-:S04]  /*0c30*/  IMAD R3, R11, 0xe80, R2 ;  /* 0x00000e800b037824 */ /* 0x000fc800078e0202 */
[----:B------:R-:W-:Y:S01]  /*0c40*/  IMAD.WIDE R2, R3, 0x4, R50 ;  /* 0x0000000403027825 */ /* 0x000fe200078e0232 */
[-C--:B--2---:R-:W-:Y:S02]  /*0c50*/  FSETP.GEU.AND P5, PT, R31, R0.reuse, PT ;  /* 0x000000001f00720b */ /* 0x084fe40003fae000 */
[----:B------:R-:W-:Y:S02]  /*0c60*/  FSETP.NAN.AND P0, PT, R0, R0, PT ;  /* 0x000000000000720b */ /* 0x000fe40003f08000 */
[----:B------:R-:W-:-:S09]  /*0c70*/  P2R R26, PR, RZ, 0x20 ;  /* 0x00000020ff1a7803 */ /* 0x000fd20000000000 */
[----:B------:R-:W-:Y:S02]  /*0c80*/  @P5 FSEL R0, R0, R31, P0 ;  /* 0x0000001f00005208 */ /* 0x000fe40000000000 */
[-C--:B---3--:R-:W-:Y:S02]  /*0c90*/  FSETP.GEU.AND P5, PT, R4, R41.reuse, PT ;  /* 0x000000290400720b */ /* 0x088fe40003fae000 */
[----:B------:R-:W-:-:S11]  /*0ca0*/  FSETP.NAN.AND P0, PT, R41, R41, PT ;  /* 0x000000292900720b */ /* 0x000fd60003f08000 */
[----:B------:R-:W-:Y:S01]  /*0cb0*/  @P5 FSEL R41, R41, R4, P0 ;  /* 0x0000000429295208 */ /* 0x000fe20000000000 */
[----:B------:R-:W-:-:S06]  /*0cc0*/  IMAD.MOV.U32 R4, RZ, RZ, RZ ;  /* 0x000000ffff047224 */ /* 0x000fcc00078e00ff */
[----:B------:R-:W2:Y:S01]  /*0cd0*/  @P1 LDG.E.EL R4, desc[UR6][R2.64] ;  /* 0x0000000602041981 */ /* 0x000ea2000c2e1900 */
[----:B------:R-:W-:Y:S01]  /*0ce0*/  P2R R30, PR, RZ, 0x20 ;  /* 0x00000020ff1e7803 */ /* 0x000fe20000000000 */
[----:B------:R-:W-:Y:S01]  /*0cf0*/  IMAD.MOV.U32 R28, RZ, RZ, RZ ;  /* 0x000000ffff1c7224 */ /* 0x000fe200078e00ff */
[----:B------:R-:W-:-:S05]  /*0d00*/  LOP3.LUT R29, R23, 0x180, RZ, 0xfc, !PT ;  /* 0x00000180171d7812 */ /* 0x000fca00078efcff */
[----:B------:R-:W-:-:S04]  /*0d10*/  IMAD.HI R32, R29, -0x6db6db6d, R28 ;  /* 0x924924931d207827 */ /* 0x000fc800078e021c */
[----:B------:R-:W-:-:S05]  /*0d20*/  IMAD.HI R28, R29, 0x5397829d, RZ ;  /* 0x5397829d1d1c7827 */ /* 0x000fca00078e02ff */
[----:B------:R-:W-:-:S04]  /*0d30*/  SHF.R.U32.HI R47, RZ, 0x1f, R28 ;  /* 0x0000001fff2f7819 */ /* 0x000fc8000001161c */
[----:B------:R-:W-:Y:S01]  /*0d40*/  LEA.HI.SX32 R28, R28, R47, 0x1a ;  /* 0x0000002f1c1c7211 */ /* 0x000fe200078fd2ff */
[----:B------:R-:W-:Y:S01]  /*0d50*/  IMAD.MOV.U32 R38, RZ, RZ, RZ ;  /* 0x000000ffff267224 */ /* 0x000fe200078e00ff */
[-C--:B--2---:R-:W-:Y:S02]  /*0d60*/  FSETP.GEU.AND P5, PT, R33, R4.reuse, PT ;  /* 0x000000042100720b */ /* 0x084fe40003fae000 */
[----:B------:R-:W-:-:S11]  /*0d70*/  FSETP.NAN.AND P0, PT, R4, R4, PT ;  /* 0x000000040400720b */ /* 0x000fd60003f08000 */
[----:B------:R-:W-:Y:S02]  /*0d80*/  @P5 FSEL R4, R4, R33, P0 ;  /* 0x0000002104045208 */ /* 0x000fe40000000000 */
[----:B------:R-:W-:-:S04]  /*0d90*/  SHF.R.U32.HI R33, RZ, 0x1f, R32 ;  /* 0x0000001fff217819 */ /* 0x000fc80000011620 */
[----:B------:R-:W-:Y:S01]  /*0da0*/  LEA.HI.SX32 R33, R32, R33, 0x1d ;  /* 0x0000002120217211 */ /* 0x000fe200078feaff */
[----:B------:R-:W-:-:S04]  /*0db0*/  IMAD.MOV.U32 R32, RZ, RZ, RZ ;  /* 0x000000ffff207224 */ /* 0x000fc800078e00ff */
[C---:B------:R-:W-:Y:S02]  /*0dc0*/  IMAD R2, R33.reuse, -0xe, R29 ;  /* 0xfffffff221027824 */ /* 0x040fe400078e021d */
[----:B------:R-:W-:-:S04]  /*0dd0*/  IMAD.HI R3, R33, -0x6db6db6d, R32 ;  /* 0x9249249321037827 */ /* 0x000fc800078e0220 */
[----:B------:R-:W-:Y:S01]  /*0de0*/  IMAD.SHL.U32 R47, R2, 0x80, RZ ;  /* 0x00000080022f7824 */ /* 0x000fe200078e00ff */
[----:B------:R-:W-:-:S03]  /*0df0*/  SHF.R.U32.HI R2, RZ, 0x1f, R3 ;  /* 0x0000001fff027819 */ /* 0x000fc60000011603 */
[----:B------:R-:W-:Y:S01]  /*0e00*/  IMAD R28, R28, 0xd240, R47 ;  /* 0x0000d2401c1c7824 */ /* 0x000fe200078e022f */
[----:B------:R-:W-:Y:S02]  /*0e10*/  LEA.HI R32, R3, R2, RZ, 0x1d ;  /* 0x0000000203207211 */ /* 0x000fe400078fe8ff */
[----:B------:R-:W-:Y:S01]  /*0e20*/  ISETP.LT.AND P0, PT, R29, 0x310, !P4 ;  /* 0x000003101d00780c */ /* 0x000fe20006701270 */
[----:B------:R-:W-:Y:S02]  /*0e30*/  IMAD.IADD R37, R28, 0x1, R37 ;  /* 0x000000011c257824 */ /* 0x000fe400078e0225 */
[----:B------:R-:W-:Y:S02]  /*0e40*/  IMAD R32, R32, -0xe, R33 ;  /* 0xfffffff220207824 */ /* 0x000fe400078e0221 */
[----:B------:R-:W-:Y:S02]  /*0e50*/  IMAD.IADD R3, R28, 0x1, R7 ;  /* 0x000000011c037824 */ /* 0x000fe400078e0207 */
[----:B------:R-:W-:-:S02]  /*0e60*/  IMAD R33, R32, 0xe80, R37 ;  /* 0x00000e8020217824 */ /* 0x000fc400078e0225 */
[----:B------:R-:W-:Y:S02]  /*0e70*/  IMAD R37, R32, 0xe80, R3 ;  /* 0x00000e8020257824 */ /* 0x000fe400078e0203 */
[----:B------:R-:W-:Y:S02]  /*0e80*/  IMAD.MOV.U32 R47, RZ, RZ, RZ ;  /* 0x000000ffff2f7224 */ /* 0x000fe400078e00ff */
[----:B------:R-:W-:-:S04]  /*0e90*/  IMAD.WIDE R2, R33, 0x4, R50 ;  /* 0x0000000421027825 */ /* 0x000fc800078e0232 */
[----:B------:R-:W-:Y:S01]  /*0ea0*/  IMAD.WIDE R36, R37, 0x4, R50 ;  /* 0x0000000425247825 */ /* 0x000fe200078e0232 */
[----:B------:R-:W2:Y:S04]  /*0eb0*/  @P0 LDG.E.EL R38, desc[UR6][R2.64] ;  /* 0x0000000602260981 */ /* 0x000ea8000c2e1900 */
[----:B------:R-:W2:Y:S01]  /*0ec0*/  @P0 LDG.E.EL R47, desc[UR6][R36.64] ;  /* 0x00000006242f0981 */ /* 0x000ea2000c2e1900 */
[----:B------:R-:W-:Y:S01]  /*0ed0*/  P2R R31, PR, RZ, 0x20 ;  /* 0x00000020ff1f7803 */ /* 0x000fe20000000000 */
[----:B------:R-:W-:-:S04]  /*0ee0*/  IMAD.IADD R35, R28, 0x1, R35 ;  /* 0x000000011c237824 */ /* 0x000fc800078e0223 */
[----:B------:R-:W-:-:S04]  /*0ef0*/  IMAD R35, R32, 0xe80, R35 ;  /* 0x00000e8020237824 */ /* 0x000fc800078e0223 */
[----:B------:R-:W-:Y:S01]  /*0f00*/  IMAD.WIDE R34, R35, 0x4, R50 ;  /* 0x0000000423227825 */ /* 0x000fe200078e0232 */
[C---:B--2---:R-:W-:Y:S02]  /*0f10*/  FSETP.GT.AND P5, PT, R38.reuse, R47, PT ;  /* 0x0000002f2600720b */ /* 0x044fe40003fa4000 */
[----:B------:R-:W-:-:S11]  /*0f20*/  FSETP.NAN.AND P4, PT, R38, R38, PT ;  /* 0x000000262600720b */ /* 0x000fd60003f88000 */
[----:B------:R-:W-:Y:S01]  /*0f30*/  @!P5 FSEL R38, R38, R47, P4 ;  /* 0x0000002f2626d208 */ /* 0x000fe20002000000 */
[----:B------:R-:W-:-:S06]  /*0f40*/  IMAD.MOV.U32 R47, RZ, RZ, RZ ;  /* 0x000000ffff2f7224 */ /* 0x000fcc00078e00ff */
[----:B------:R-:W2:Y:S01]  /*0f50*/  @P0 LDG.E.EL R47, desc[UR6][R34.64] ;  /* 0x00000006222f0981 */ /* 0x000ea2000c2e1900 */
[----:B------:R-:W-:Y:S01]  /*0f60*/  P2R R33, PR, RZ, 0x20 ;  /* 0x00000020ff217803 */ /* 0x000fe20000000000 */
[----:B------:R-:W-:-:S04]  /*0f70*/  IMAD.IADD R45, R28, 0x1, R45 ;  /* 0x000000011c2d7824 */ /* 0x000fc800078e022d */
[----:B------:R-:W-:-:S04]  /*0f80*/  IMAD R3, R32, 0xe80, R45 ;  /* 0x00000e8020037824 */ /* 0x000fc800078e022d */
[----:B------:R-:W-:-:S04]  /*0f90*/  IMAD.WIDE R2, R3, 0x4, R50 ;  /* 0x0000000403027825 */ /* 0x000fc800078e0232 */
[----:B------:R-:W-:-:S04]  /*0fa0*/  IMAD.IADD R43, R28, 0x1, R43 ;  /* 0x000000011c2b7824 */ /* 0x000fc800078e022b */
[----:B------:R-:W-:Y:S02]  /*0fb0*/  IMAD R37, R32, 0xe80, R43 ;  /* 0x00000e8020257824 */ /* 0x000fe400078e022b */
[----:B------:R-:W-:Y:S02]  /*0fc0*/  IMAD.MOV.U32 R43, RZ, RZ, RZ ;  /* 0x000000ffff2b7224 */ /* 0x000fe400078e00ff */
[----:B------:R-:W-:-:S05]  /*0fd0*/  IMAD.WIDE R36, R37, 0x4, R50 ;  /* 0x0000000425247825 */ /* 0x000fca00078e0232 */
[----:B------:R-:W3:Y:S01]  /*0fe0*/  @P0 LDG.E.EL R43, desc[UR6][R36.64] ;  /* 0x00000006242b0981 */ /* 0x000ee2000c2e1900 */
[----:B------:R-:W-:-:S04]  /*0ff0*/  IMAD.IADD R39, R28, 0x1, R39 ;  /* 0x000000011c277824 */ /* 0x000fc800078e0227 */
[----:B------:R-:W-:-:S04]  /*1000*/  IMAD R39, R32, 0xe80, R39 ;  /* 0x00000e8020277824 */ /* 0x000fc800078e0227 */
[----:B------:R-:W-:Y:S01]  /*1010*/  IMAD.WIDE R44, R39, 0x4, R50 ;  /* 0x00000004272c7825 */ /* 0x000fe200078e0232 */
[-C--:B--2---:R-:W-:Y:S02]  /*1020*/  FSETP.GEU.AND P5, PT, R38, R47.reuse, PT ;  /* 0x0000002f2600720b */ /* 0x084fe40003fae000 */
[----:B------:R-:W-:-:S11]  /*1030*/  FSETP.NAN.AND P4, PT, R47, R47, PT ;  /* 0x0000002f2f00720b */ /* 0x000fd60003f88000 */
[----:B------:R-:W-:Y:S01]  /*1040*/  @P5 FSEL R47, R47, R38, P4 ;  /* 0x000000262f2f5208 */ /* 0x000fe20002000000 */
[----:B------:R-:W-:-:S06]  /*1050*/  IMAD.MOV.U32 R38, RZ, RZ, RZ ;  /* 0x000000ffff267224 */ /* 0x000fcc00078e00ff */
[----:B------:R0:W2:Y:S02]  /*1060*/  @P0 LDG.E.EL R38, desc[UR6][R2.64] ;  /* 0x0000000602260981 */ /* 0x0000a4000c2e1900 */
[----:B0-----:R-:W-:-:S06]  /*1070*/  IMAD.MOV.U32 R2, RZ, RZ, RZ ;  /* 0x000000ffff027224 */ /* 0x001fcc00078e00ff */
[----:B------:R-:W4:Y:S01]  /*1080*/  @P0 LDG.E.EL R2, desc[UR6][R44.64] ;  /* 0x000000062c020981 */ /* 0x000f22000c2e1900 */
[----:B------:R-:W-:Y:S02]  /*1090*/  P2R R34, PR, RZ, 0x20 ;  /* 0x00000020ff227803 */ /* 0x000fe40000000000 */
[-C--:B--2---:R-:W-:Y:S02]  /*10a0*/  FSETP.GEU.AND P5, PT, R47, R38.reuse, PT ;  /* 0x000000262f00720b */ /* 0x084fe40003fae000 */
[----:B------:R-:W-:Y:S02]  /*10b0*/  FSETP.NAN.AND P4, PT, R38, R38, PT ;  /* 0x000000262600720b */ /* 0x000fe40003f88000 */
[----:B------:R-:W-:-:S09]  /*10c0*/  P2R R35, PR, RZ, 0x20 ;  /* 0x00000020ff237803 */ /* 0x000fd20000000000 */
[----:B------:R-:W-:-:S04]  /*10d0*/  @P5 FSEL R38, R38, R47, P4 ;  /* 0x0000002f26265208 */ /* 0x000fc80002000000 */
[-C--:B---3--:R-:W-:Y:S02]  /*10e0*/  FSETP.GEU.AND P5, PT, R38, R43.reuse, PT ;  /* 0x0000002b2600720b */ /* 0x088fe40003fae000 */
[----:B------:R-:W-:Y:S02]  /*10f0*/  FSETP.NAN.AND P4, PT, R43, R43, PT ;  /* 0x0000002b2b00720b */ /* 0x000fe40003f88000 */
[----:B------:R-:W-:-:S09]  /*1100*/  P2R R36, PR, RZ, 0x20 ;  /* 0x00000020ff247803 */ /* 0x000fd20000000000 */
[----:B------:R-:W-:-:S04]  /*1110*/  @P5 FSEL R43, R43, R38, P4 ;  /* 0x000000262b2b5208 */ /* 0x000fc80002000000 */
[-C--:B----4-:R-:W-:Y:S02]  /*1120*/  FSETP.GEU.AND P5, PT, R43, R2.reuse, PT ;  /* 0x000000022b00720b */ /* 0x090fe40003fae000 */
[----:B------:R-:W-:-:S11]  /*1130*/  FSETP.NAN.AND P4, PT, R2, R2, PT ;  /* 0x000000020200720b */ /* 0x000fd60003f88000 */
[----:B------:R-:W-:Y:S01]  /*1140*/  @P5 FSEL R2, R2, R43, P4 ;  /* 0x0000002b02025208 */ /* 0x000fe20002000000 */
[----:B------:R-:W-:-:S04]  /*1150*/  VIADD R43, R7, 0xe80 ;  /* 0x00000e80072b7836 */ /* 0x000fc80000000000 */
[----:B------:R-:W-:-:S04]  /*1160*/  IMAD.IADD R3, R46, 0x1, R43 ;  /* 0x000000012e037824 */ /* 0x000fc800078e022b */
[----:B------:R-:W-:Y:S02]  /*1170*/  IMAD R39, R48, 0xe80, R3 ;  /* 0x00000e8030277824 */ /* 0x000fe400078e0203 */
[----:B------:R-:W-:Y:S02]  /*1180*/  IMAD.MOV.U32 R3, RZ, RZ, RZ ;  /* 0x000000ffff037224 */ /* 0x000fe400078e00ff */
[----:B------:R-:W-:-:S05]  /*1190*/  IMAD.WIDE R38, R39, 0x4, R50 ;  /* 0x0000000427267825 */ /* 0x000fca00078e0232 */
[----:B------:R-:W2:Y:S01]  /*11a0*/  @P2 LDG.E.EL R3, desc[UR6][R38.64] ;  /* 0x0000000626032981 */ /* 0x000ea2000c2e1900 */
[----:B------:R-:W-:Y:S02]  /*11b0*/  P2R R37, PR, RZ, 0x20 ;  /* 0x00000020ff257803 */ /* 0x000fe40000000000 */
[-C--:B--2---:R-:W-:Y:S02]  /*11c0*/  FSETP.GEU.AND P5, PT, R0, R3.reuse, PT ;  /* 0x000000030000720b */ /* 0x084fe40003fae000 */
[----:B------:R-:W-:-:S11]  /*11d0*/  FSETP.NAN.AND P4, PT, R3, R3, PT ;  /* 0x000000030300720b */ /* 0x000fd60003f88000 */
[----:B------:R-:W-:Y:S01]  /*11e0*/  @P5 FSEL R3, R3, R0, P4 ;  /* 0x0000000003035208 */ /* 0x000fe20002000000 */
[----:B------:R-:W-:-:S04]  /*11f0*/  IMAD.IADD R0, R8, 0x1, R43 ;  /* 0x0000000108007824 */ /* 0x000fc800078e022b */
[----:B------:R-:W-:Y:S02]  /*1200*/  IMAD R53, R9, 0xe80, R0 ;  /* 0x00000e8009357824 */ /* 0x000fe400078e0200 */
[----:B------:R-:W-:Y:S02]  /*1210*/  IMAD.MOV.U32 R0, RZ, RZ, RZ ;  /* 0x000000ffff007224 */ /* 0x000fe400078e00ff */
[----:B------:R-:W-:-:S05]  /*1220*/  IMAD.WIDE R52, R53, 0x4, R50 ;  /* 0x0000000435347825 */ /* 0x000fca00078e0232 */
[----:B------:R-:W2:Y:S01]  /*1230*/  @P3 LDG.E.EL R0, desc[UR6][R52.64] ;  /* 0x0000000634003981 */ /* 0x000ea2000c2e1900 */
[----:B------:R-:W-:Y:S01]  /*1240*/  P2R R38, PR, RZ, 0x20 ;  /* 0x00000020ff267803 */ /* 0x000fe20000000000 */
[----:B------:R-:W-:Y:S02]  /*1250*/  IMAD.IADD R40, R10, 0x1, R43 ;  /* 0x000000010a287824 */ /* 0x000fe400078e022b */
[----:B------:R-:W-:Y:S01]  /*1260*/  IMAD.MOV.U32 R45, RZ, RZ, RZ ;  /* 0x000000ffff2d7224 */ /* 0x000fe200078e00ff */
[-C--:B--2---:R-:W-:Y:S02]  /*1270*/  FSETP.GEU.AND P5, PT, R41, R0.reuse, PT ;  /* 0x000000002900720b */ /* 0x084fe40003fae000 */
[----:B------:R-:W-:-:S11]  /*1280*/  FSETP.NAN.AND P4, PT, R0, R0, PT ;  /* 0x000000000000720b */ /* 0x000fd60003f88000 */
[----:B------:R-:W-:Y:S01]  /*1290*/  @P5 FSEL R0, R0, R41, P4 ;  /* 0x0000002900005208 */ /* 0x000fe20002000000 */
[----:B------:R-:W-:-:S04]  /*12a0*/  IMAD R41, R11, 0xe80, R40 ;  /* 0x00000e800b297824 */ /* 0x000fc800078e0228 */
[----:B------:R-:W-:-:S05]  /*12b0*/  IMAD.WIDE R40, R41, 0x4, R50 ;  /* 0x0000000429287825 */ /* 0x000fca00078e0232 */
[----:B------:R-:W2:Y:S01]  /*12c0*/  @P1 LDG.E.EL R45, desc[UR6][R40.64] ;  /* 0x00000006282d1981 */ /* 0x000ea2000c2e1900 */
[----:B------:R-:W-:Y:S01]  /*12d0*/  IMAD.IADD R43, R28, 0x1, R43 ;  /* 0x000000011c2b7824 */ /* 0x000fe200078e022b */
[----:B------:R-:W-:-:S03]  /*12e0*/  P2R R39, PR, RZ, 0x20 ;  /* 0x00000020ff277803 */ /* 0x000fc60000000000 */
[----:B------:R-:W-:Y:S02]  /*12f0*/  IMAD R43, R32, 0xe80, R43 ;  /* 0x00000e80202b7824 */ /* 0x000fe400078e022b */
[----:B------:R-:W-:Y:S02]  /*1300*/  IMAD.MOV.U32 R47, RZ, RZ, RZ ;  /* 0x000000ffff2f7224 */ /* 0x000fe400078e00ff */
[----:B------:R-:W-:-:S04]  /*1310*/  IMAD.WIDE R52, R43, 0x4, R50 ;  /* 0x000000042b347825 */ /* 0x000fc800078e0232 */
[----:B------:R-:W-:Y:S01]  /*1320*/  VIADD R49, R7, 0xec0 ;  /* 0x00000ec007317836 */ /* 0x000fe20000000000 */
[----:B------:R-:W3:Y:S03]  /*1330*/  @P0 LDG.E.EL R47, desc[UR6][R52.64] ;  /* 0x00000006342f0981 */ /* 0x000ee6000c2e1900 */
        /* <DEDUP_REMOVED lines=8> */
[----:B------:R-:W-:Y:S02]  /*13c0*/  P2R R40, PR, RZ, 0x20 ;  /* 0x00000020ff287803 */ /* 0x000fe40000000000 */
[-C--:B---3--:R-:W-:Y:S02]  /*13d0*/  FSETP.GEU.AND P5, PT, R2, R47.reuse, PT ;  /* 0x0000002f0200720b */ /* 0x088fe40003fae000 */
[----:B------:R-:W-:Y:S02]  /*13e0*/  FSETP.NAN.AND P4, PT, R47, R47, PT ;  /* 0x0000002f2f00720b */ /* 0x000fe40003f88000 */
[----:B------:R-:W-:-:S09]  /*13f0*/  P2R R41, PR, RZ, 0x20 ;  /* 0x00000020ff297803 */ /* 0x000fd20000000000 */
[----:B------:R-:W-:Y:S01]  /*1400*/  @P5 FSEL R47, R47, R2, P4 ;  /* 0x000000022f2f5208 */ /* 0x000fe20002000000 */
[----:B------:R-:W-:-:S04]  /*1410*/  IMAD.IADD R2, R8, 0x1, R49 ;  /* 0x0000000108027824 */ /* 0x000fc800078e0231 */
[----:B------:R-:W-:-:S04]  /*1420*/  IMAD R53, R9, 0xe80, R2 ;  /* 0x00000e8009357824 */ /* 0x000fc800078e0202 */
[----:B------:R-:W-:Y:S01]  /*1430*/  IMAD.WIDE R52, R53, 0x4, R50 ;  /* 0x0000000435347825 */ /* 0x000fe200078e0232 */
[-C--:B--2---:R-:W-:Y:S02]  /*1440*/  FSETP.GEU.AND P5, PT, R3, R4.reuse, PT ;  /* 0x000000040300720b */ /* 0x084fe40003fae000 */
[----:B------:R-:W-:-:S11]  /*1450*/  FSETP.NAN.AND P4, PT, R4, R4, PT ;  /* 0x000000040400720b */ /* 0x000fd60003f88000 */
[----:B------:R-:W-:Y:S02]  /*1460*/  @P5 FSEL R4, R4, R3, P4 ;  /* 0x0000000304045208 */ /* 0x000fe40002000000 */
[----:B------:R-:W-:-:S06]  /*1470*/  CS2R R2, SRZ ;  /* 0x0000000000027805 */ /* 0x000fcc000001ff00 */
[----:B------:R-:W2:Y:S01]  /*1480*/  @P3 LDG.E.EL R3, desc[UR6][R52.64] ;  /* 0x0000000634033981 */ /* 0x000ea2000c2e1900 */
[----:B------:R-:W-:Y:S02]  /*1490*/  P2R R42, PR, RZ, 0x20 ;  /* 0x00000020ff2a7803 */ /* 0x000fe40000000000 */
        /* <DEDUP_REMOVED lines=8> */
[----:B------:R-:W-:Y:S01]  /*1520*/  IMAD.MOV.U32 R0, RZ, RZ, RZ ;  /* 0x000000ffff007224 */ /* 0x000fe200078e00ff */
        /* <DEDUP_REMOVED lines=12> */
[----:B------:R-:W-:-:S04]  /*15f0*/  VIADD R47, R7, 0xf00 ;  /* 0x00000f00072f7836 */ /* 0x000fc80000000000 */
[----:B------:R-:W-:-:S04]  /*1600*/  IMAD.IADD R53, R46, 0x1, R47 ;  /* 0x000000012e357824 */ /* 0x000fc800078e022f */
[----:B------:R-:W-:-:S04]  /*1610*/  IMAD R53, R48, 0xe80, R53 ;  /* 0x00000e8030357824 */ /* 0x000fc800078e0235 */
[----:B------:R-:W-:-:S04]  /*1620*/  IMAD.WIDE R52, R53, 0x4, R50 ;  /* 0x0000000435347825 */ /* 0x000fc800078e0232 */
[----:B------:R-:W-:Y:S01]  /*1630*/  IMAD.IADD R8, R8, 0x1, R47 ;  /* 0x0000000108087824 */ /* 0x000fe200078e022f */
[----:B------:R0:W2:Y:S03]  /*1640*/  @P2 LDG.E.EL R49, desc[UR6][R52.64] ;  /* 0x0000000634312981 */ /* 0x0000a6000c2e1900 */
[----:B------:R-:W-:Y:S02]  /*1650*/  IMAD R9, R9, 0xe80, R8 ;  /* 0x00000e8009097824 */ /* 0x000fe400078e0208 */
[----:B------:R-:W-:Y:S02]  /*1660*/  IMAD.MOV.U32 R8, RZ, RZ, RZ ;  /* 0x000000ffff087224 */ /* 0x000fe400078e00ff */
[----:B0-----:R-:W-:-:S05]  /*1670*/  IMAD.WIDE R52, R9, 0x4, R50 ;  /* 0x0000000409347825 */ /* 0x001fca00078e0232 */
[----:B------:R-:W3:Y:S01]  /*1680*/  @P3 LDG.E.EL R8, desc[UR6][R52.64] ;  /* 0x0000000634083981 */ /* 0x000ee2000c2e1900 */
[----:B------:R-:W-:Y:S01]  /*1690*/  P2R R46, PR, RZ, 0x4 ;  /* 0x00000004ff2e7803 */ /* 0x000fe20000000000 */
[----:B------:R-:W-:Y:S01]  /*16a0*/  IMAD.IADD R10, R10, 0x1, R47 ;  /* 0x000000010a0a7824 */ /* 0x000fe200078e022f */
[----:B------:R-:W-:-:S03]  /*16b0*/  P2R R45, PR, RZ, 0x20 ;  /* 0x00000020ff2d7803 */ /* 0x000fc60000000000 */
[----:B------:R-:W-:-:S04]  /*16c0*/  IMAD R11, R11, 0xe80, R10 ;  /* 0x00000e800b0b7824 */ /* 0x000fc800078e020a */
[----:B------:R-:W-:-:S04]  /*16d0*/  IMAD.WIDE R10, R11, 0x4, R50 ;  /* 0x000000040b0a7825 */ /* 0x000fc800078e0232 */
[----:B------:R-:W-:-:S04]  /*16e0*/  IMAD.IADD R47, R28, 0x1, R47 ;  /* 0x000000011c2f7824 */ /* 0x000fc800078e022f */
[----:B------:R-:W-:Y:S02]  /*16f0*/  IMAD R47, R32, 0xe80, R47 ;  /* 0x00000e80202f7824 */ /* 0x000fe400078e022f */
[----:B------:R-:W-:Y:S02]  /*1700*/  IMAD.MOV.U32 R9, RZ, RZ, RZ ;  /* 0x000000ffff097224 */ /* 0x000fe400078e00ff */
[----:B------:R-:W-:-:S05]  /*1710*/  IMAD.WIDE R50, R47, 0x4, R50 ;  /* 0x000000042f327825 */ /* 0x000fca00078e0232 */
[----:B------:R-:W4:Y:S01]  /*1720*/  @P0 LDG.E.EL R9, desc[UR6][R50.64] ;  /* 0x0000000632090981 */ /* 0x000f22000c2e1900 */
[-C--:B--2---:R-:W-:Y:S02]  /*1730*/  FSETP.GEU.AND P2, PT, R4, R49.reuse, PT ;  /* 0x000000310400720b */ /* 0x084fe40003f4e000 */
[----:B------:R-:W-:-:S11]  /*1740*/  FSETP.NAN.AND P4, PT, R49, R49, PT ;  /* 0x000000313100720b */ /* 0x000fd60003f88000 */
[----:B------:R-:W-:Y:S02]  /*1750*/  @P2 SEL R49, R49, R4, P4 ;  /* 0x0000000431312207 */ /* 0x000fe40002000000 */
[-C--:B---3--:R-:W-:Y:S02]  /*1760*/  FSETP.GEU.AND P4, PT, R3, R8.reuse, PT ;  /* 0x000000080300720b */ /* 0x088fe40003f8e000 */
[----:B------:R-:W-:-:S11]  /*1770*/  FSETP.NAN.AND P5, PT, R8, R8, PT ;  /* 0x000000080800720b */ /* 0x000fd60003fa8000 */
[----:B------:R-:W-:Y:S01]  /*1780*/  @P4 SEL R8, R8, R3, P5 ;  /* 0x0000000308084207 */ /* 0x000fe20002800000 */
[----:B------:R-:W-:-:S06]  /*1790*/  IMAD.MOV.U32 R3, RZ, RZ, RZ ;  /* 0x000000ffff037224 */ /* 0x000fcc00078e00ff */
[----:B------:R-:W2:Y:S01]  /*17a0*/  @P1 LDG.E.EL R3, desc[UR6][R10.64] ;  /* 0x000000060a031981 */ /* 0x000ea2000c2e1900 */
[----:B------:R-:W-:Y:S02]  /*17b0*/  P2R R4, PR, RZ, 0x4 ;  /* 0x00000004ff047803 */ /* 0x000fe40000000000 */
[----:B------:R-:W-:-:S04]  /*17c0*/  ISETP.NE.AND P2, PT, R45, RZ, PT ;  /* 0x000000ff2d00720c */ /* 0x000fc80003f45270 */
        /* <DEDUP_REMOVED lines=47> */
[----:B------:R-:W-:Y:S02]  /*1ac0*/  ISETP.NE.AND P2, PT, R33, RZ, PT ;  /* 0x000000ff2100720c */ /* 0x000fe40003f45270 */
[----:B------:R-:W-:Y:S02]  /*1ad0*/  P2R R12, PR, RZ, 0x40 ;  /* 0x00000040ff0c7803 */ /* 0x000fe40000000000 */
[----:B------:R-:W-:Y:S02]  /*1ae0*/  P2R R33, PR, RZ, 0x4 ;  /* 0x00000004ff217803 */ /* 0x000fe40000000000 */
[----:B------:R-:W-:-:S04]  /*1af0*/  ISETP.NE.AND P2, PT, R14, RZ, PT ;  /* 0x000000ff0e00720c */ /* 0x000fc80003f45270 */
[----:B------:R-:W-:Y:S02]  /*1b00*/  P2R R14, PR, RZ, 0x4 ;  /* 0x00000004ff0e7803 */ /* 0x000fe40000000000 */
[----:B------:R-:W-:-:S04]  /*1b10*/  ISETP.NE.AND P2, PT, R13, RZ, PT ;  /* 0x000000ff0d00720c */ /* 0x000fc80003f45270 */
[----:B------:R-:W-:Y:S02]  /*1b20*/  P2R R13, PR, RZ, 0x4 ;  /* 0x00000004ff0d7803 */ /* 0x000fe40000000000 */
[----:B------:R-:W-:-:S04]  /*1b30*/  ISETP.NE.AND P2, PT, R12, RZ, PT ;  /* 0x000000ff0c00720c */ /* 0x000fc80003f45270 */
[----:B------:R-:W-:Y:S02]  /*1b40*/  P2R R12, PR, RZ, 0x4 ;  /* 0x00000004ff0c7803 */ /* 0x000fe40000000000 */
[----:B----4-:R-:W-:Y:S02]  /*1b50*/  FSETP.NAN.AND P2, PT, R9, R9, PT ;  /* 0x000000090900720b */ /* 0x010fe40003f48000 */
[-C--:B--2---:R-:W-:Y:S02]  /*1b60*/  FSETP.GEU.AND P5, PT, R2, R3.reuse, PT ;  /* 0x000000030200720b */ /* 0x084fe40003fae000 */
[----:B------:R-:W-:-:S11]  /*1b70*/  FSETP.NAN.AND P6, PT, R3, R3, PT ;  /* 0x000000030300720b */ /* 0x000fd60003fc8000 */
[----:B------:R-:W-:Y:S02]  /*1b80*/  @P5 SEL R3, R3, R2, P6 ;  /* 0x0000000203035207 */ /* 0x000fe40003000000 */
[----:B------:R-:W-:-:S13]  /*1b90*/  FSETP.GEU.AND P6, PT, R0, R9, PT ;  /* 0x000000090000720b */ /* 0x000fda0003fce000 */
[----:B------:R-:W-:Y:S02]  /*1ba0*/  @P6 SEL R9, R9, R0, P2 ;  /* 0x0000000009096207 */ /* 0x000fe40001000000 */
[----:B------:R-:W-:-:S04]  /*1bb0*/  ISETP.NE.AND P2, PT, R12, RZ, PT ;  /* 0x000000ff0c00720c */ /* 0x000fc80003f45270 */
[----:B------:R-:W-:Y:S02]  /*1bc0*/  SEL R0, RZ, 0x1, !P2 ;  /* 0x00000001ff007807 */ /* 0x000fe40005000000 */
[----:B------:R-:W-:-:S04]  /*1bd0*/  ISETP.NE.AND P2, PT, R13, RZ, PT ;  /* 0x000000ff0d00720c */ /* 0x000fc80003f45270 */
[----:B------:R-:W-:Y:S02]  /*1be0*/  SEL R2, RZ, 0x1, !P2 ;  /* 0x00000001ff027807 */ /* 0x000fe40005000000 */
[----:B------:R-:W-:-:S04]  /*1bf0*/  ISETP.NE.AND P2, PT, R14, RZ, PT ;  /* 0x000000ff0e00720c */ /* 0x000fc80003f45270 */
[----:B------:R-:W-:Y:S02]  /*1c00*/  SEL R10, RZ, 0x1, !P2 ;  /* 0x00000001ff0a7807 */ /* 0x000fe40005000000 */
[----:B------:R-:W-:-:S04]  /*1c10*/  ISETP.NE.AND P2, PT, R33, RZ, PT ;  /* 0x000000ff2100720c */ /* 0x000fc80003f45270 */
[----:B------:R-:W-:Y:S02]  /*1c20*/  SEL R11, RZ, 0x1, !P2 ;  /* 0x00000001ff0b7807 */ /* 0x000fe40005000000 */
[----:B------:R-:W-:-:S04]  /*1c30*/  ISETP.NE.AND P2, PT, R15, RZ, PT ;  /* 0x000000ff0f00720c */ /* 0x000fc80003f45270 */
[----:B------:R-:W-:Y:S02]  /*1c40*/  SEL R0, R0, 0x2, P2 ;  /* 0x0000000200007807 */ /* 0x000fe40001000000 */
        /* <DEDUP_REMOVED lines=44> */
[----:B------:R-:W0:Y:S01]  /*1f10*/  S2R R10, SR_TID.X ;  /* 0x00000000000a7919 */ /* 0x000e220000002100 */
[----:B------:R-:W1:Y:S01]  /*1f20*/  S2UR UR5, SR_CgaCtaId ;  /* 0x00000000000579c3 */ /* 0x000e620000008800 */
[----:B------:R-:W-:Y:S01]  /*1f30*/  UMOV UR4, 0x400 ;  /* 0x0000040000047882 */ /* 0x000fe20000000000 */
[----:B------:R-:W-:Y:S01]  /*1f40*/  ISETP.NE.AND P2, PT, R45, RZ, PT ;  /* 0x000000ff2d00720c */ /* 0x000fe20003f45270 */
[----:B-1----:R-:W-:Y:S01]  /*1f50*/  UPRMT UR4, UR5, 0x654, UR4 ;  /* 0x0000065405047896 */ /* 0x002fe20008000004 */
[----:B0-----:R-:W-:-:S05]  /*1f60*/  LOP3.LUT R16, R10, 0x7f, RZ, 0xc0, !PT ;  /* 0x0000007f0a107812 */ /* 0x001fca00078ec0ff */
[----:B------:R-:W-:-:S05]  /*1f70*/  LEA R16, R16, UR4, 0x2 ;  /* 0x0000000410107c11 */ /* 0x000fca000f8e10ff */
[----:B------:R-:W-:Y:S04]  /*1f80*/  STS [R16], R49 ;  /* 0x0000003110007388 */ /* 0x000fe80000000800 */
[----:B------:R0:W-:Y:S04]  /*1f90*/  STS [R16+0x200], R8 ;  /* 0x0002000810007388 */ /* 0x0001e80000000800 */
[----:B------:R1:W-:Y:S04]  /*1fa0*/  STS [R16+0x400], R3 ;  /* 0x0004000310007388 */ /* 0x0003e80000000800 */
[----:B------:R2:W-:Y:S01]  /*1fb0*/  STS [R16+0x600], R9 ;  /* 0x0006000910007388 */ /* 0x0005e20000000800 */
[----:B------:R-:W-:Y:S01]  /*1fc0*/  IMAD.SHL.U32 R10, R10, 0x4, RZ ;  /* 0x000000040a0a7824 */ /* 0x000fe200078e00ff */
[----:B------:R-:W-:Y:S01]  /*1fd0*/  SEL R2, R11, 0x7, P2 ;  /* 0x000000070b027807 */ /* 0x000fe20001000000 */
[----:B------:R-:W-:Y:S01]  /*1fe0*/  BAR.SYNC.DEFER_BLOCKING 0x0 ;  /* 0x0000000000007b1d */ /* 0x000fe20000010000 */
[----:B------:R-:W-:-:S02]  /*1ff0*/  ISETP.NE.AND P2, PT, R4, RZ, PT ;  /* 0x000000ff0400720c */ /* 0x000fc40003f45270 */
[----:B------:R-:W-:Y:S02]  /*2000*/  LOP3.LUT R10, R10, 0x1fc, RZ, 0xc0, !PT ;  /* 0x000001fc0a0a7812 */ /* 0x000fe400078ec0ff */
[----:B------:R-:W-:Y:S01]  /*2010*/  SEL R21, R12, 0x8, P2 ;  /* 0x000000080c157807 */ /* 0x000fe20001000000 */
[----:B------:R-:W-:Y:S01]  /*2020*/  IMAD.SHL.U32 R5, R5, 0x4, RZ ;  /* 0x0000000405057824 */ /* 0x000fe200078e00ff */
[----:B------:R-:W-:Y:S01]  /*2030*/  LEA R12, R10, UR4, 0x2 ;  /* 0x000000040a0c7c11 */ /* 0x000fe2000f8e10ff */
[----:B------:R-:W-:Y:S01]  /*2040*/  IMAD R22, R23, 0x40, R7 ;  /* 0x0000004017167824 */ /* 0x000fe200078e0207 */
[----:B------:R-:W-:Y:S01]  /*2050*/  SEL R4, R13, 0x8, P4 ;  /* 0x000000080d047807 */ /* 0x000fe20002000000 */
[----:B------:R-:W2:Y:S01]  /*2060*/  LDC.64 R10, c[0x0][0x218] ;  /* 0x00008600ff0a7b82 */ /* 0x000ea20000000a00 */
[----:B------:R-:W-:Y:S01]  /*2070*/  LOP3.LUT R5, R5, 0x1fc, RZ, 0xc0, !PT ;  /* 0x000001fc05057812 */ /* 0x000fe200078ec0ff */
[----:B------:R-:W-:-:S03]  /*2080*/  ULDC.64 UR4, c[0x0][0x220] ;  /* 0x0000880000047ab9 */ /* 0x000fc60000000a00 */
[----:B------:R-:W-:Y:S01]  /*2090*/  LOP3.LUT R5, R6, R5, RZ, 0xfc, !PT ;  /* 0x0000000506057212 */ /* 0x000fe200078efcff */
[----:B------:R-:W3:Y:S04]  /*20a0*/  LDS.128 R12, [R12] ;  /* 0x000000000c0c7984 */ /* 0x000ee80000000c00 */
[----:B------:R-:W-:-:S05]  /*20b0*/  IMAD.HI R6, R5, 0x5397829d, RZ ;  /* 0x5397829d05067827 */ /* 0x000fca00078e02ff */
[----:B------:R-:W-:-:S04]  /*20c0*/  SHF.R.U32.HI R17, RZ, 0x1f, R6 ;  /* 0x0000001fff117819 */ /* 0x000fc80000011606 */
[----:B------:R-:W-:Y:S02]  /*20d0*/  LEA.HI.SX32 R6, R6, R17, 0x1a ;  /* 0x0000001106067211 */ /* 0x000fe400078fd2ff */
[----:B------:R-:W-:-:S03]  /*20e0*/  ISETP.GE.AND P4, PT, R7, 0x40, PT ;  /* 0x000000400700780c */ /* 0x000fc60003f86270 */
[----:B0-----:R-:W-:Y:S01]  /*20f0*/  IMAD R8, R6, -0xc4, R5 ;  /* 0xffffff3c06087824 */ /* 0x001fe200078e0205 */
[----:B------:R-:W-:-:S03]  /*2100*/  ISETP.LT.AND P4, PT, R5, 0x310, !P4 ;  /* 0x000003100500780c */ /* 0x000fc60006781270 */
[----:B-1----:R-:W-:-:S04]  /*2110*/  IMAD R3, R7, 0xc4, R8 ;  /* 0x000000c407037824 */ /* 0x002fc800078e0208 */
[----:B------:R-:W-:Y:S01]  /*2120*/  IMAD R3, R6, 0x7a80, R3 ;  /* 0x00007a8006037824 */ /* 0x000fe200078e0203 */
[----:B------:R-:W-:-:S03]  /*2130*/  ISETP.NE.AND P2, PT, R46, RZ, PT ;  /* 0x000000ff2e00720c */ /* 0x000fc60003f45270 */
[----:B--2---:R-:W-:-:S04]  /*2140*/  IMAD.WIDE R8, R3, 0x4, R10 ;  /* 0x0000000403087825 */ /* 0x004fc800078e020a */
[--C-:B------:R-:W-:Y:S02]  /*2150*/  IMAD R24, R25, 0x40, R7.reuse ;  /* 0x0000004019187824 */ /* 0x100fe400078e0207 */
[----:B------:R-:W-:Y:S01]  /*2160*/  IMAD R26, R27, 0x40, R7 ;  /* 0x000000401b1a7824 */ /* 0x000fe200078e0207 */
[----:B---3--:R0:W-:Y:S01]  /*2170*/  @P4 STG.E.128 desc[UR6][R8.64], R12 ;  /* 0x0000000c08004986 */ /* 0x0081e2000c101d06 */
[----:B------:R-:W-:-:S04]  /*2180*/  IADD3 R10, P4, R22, UR4, RZ ;  /* 0x00000004160a7c10 */ /* 0x000fc8000ff9e0ff */
[----:B------:R-:W-:Y:S01]  /*2190*/  LEA.HI.X.SX32 R11, R22, UR5, 0x1, P4 ;  /* 0x00000005160b7c11 */ /* 0x000fe2000a0f0eff */
[----:B------:R-:W-:Y:S01]  /*21a0*/  IMAD R28, R29, 0x40, R7 ;  /* 0x000000401d1c7824 */ /* 0x000fe200078e0207 */
[----:B------:R-:W-:-:S03]  /*21b0*/  IADD3 R6, P4, R24, UR4, RZ ;  /* 0x0000000418067c10 */ /* 0x000fc6000ff9e0ff */
[----:B------:R0:W-:Y:S01]  /*21c0*/  @P2 STG.E.U8 desc[UR6][R10.64], R21 ;  /* 0x000000150a002986 */ /* 0x0001e2000c101106 */
[----:B------:R-:W-:Y:S02]  /*21d0*/  IADD3 R16, P2, R26, UR4, RZ ;  /* 0x000000041a107c10 */ /* 0x000fe4000ff5e0ff */
[----:B------:R-:W-:Y:S02]  /*21e0*/  LEA.HI.X.SX32 R7, R24, UR5, 0x1, P4 ;  /* 0x0000000518077c11 */ /* 0x000fe4000a0f0eff */
[----:B------:R-:W-:Y:S02]  /*21f0*/  LEA.HI.X.SX32 R17, R26, UR5, 0x1, P2 ;  /* 0x000000051a117c11 */ /* 0x000fe400090f0eff */
[----:B------:R-:W-:Y:S02]  /*2200*/  SEL R3, R0, 0x8, P5 ;  /* 0x0000000800037807 */ /* 0x000fe40002800000 */
[----:B------:R-:W-:Y:S01]  /*2210*/  IADD3 R18, P4, R28, UR4, RZ ;  /* 0x000000041c127c10 */ /* 0x000fe2000ff9e0ff */
[----:B------:R0:W-:Y:S03]  /*2220*/  @P3 STG.E.U8 desc[UR6][R6.64], R4 ;  /* 0x0000000406003986 */ /* 0x0001e6000c101106 */
[----:B------:R-:W-:Y:S01]  /*2230*/  LEA.HI.X.SX32 R19, R28, UR5, 0x1, P4 ;  /* 0x000000051c137c11 */ /* 0x000fe2000a0f0eff */
[----:B------:R0:W-:Y:S01]  /*2240*/  @P1 STG.E.U8 desc[UR6][R16.64], R3 ;  /* 0x0000000310001986 */ /* 0x0001e2000c101106 */
[----:B------:R-:W-:Y:S01]  /*2250*/  SEL R5, R2, 0x8, P6 ;  /* 0x0000000802057807 */ /* 0x000fe20003000000 */
[----:B0-----:R-:W-:Y:S06]  /*2260*/  @!P0 EXIT ;  /* 0x000000000000894d */ /* 0x001fec0003800000 */
[----:B------:R-:W-:Y:S01]  /*2270*/  STG.E.U8 desc[UR6][R18.64], R5 ;  /* 0x0000000512007986 */ /* 0x000fe2000c101106 */
[----:B------:R-:W-:Y:S05]  /*2280*/  EXIT ;  /* 0x000000000000794d */ /* 0x000fea0003800000 */
.L_x_0:
[----:B------:R-:W-:-:S00]  /*2290*/  BRA `(.L_x_0) ;  /* 0xfffffffc00fc7947 */ /* 0x000fc0000383ffff */
[----:B------:R-:W-:-:S00]  /*22a0*/  NOP ;  /* 0x0000000000007918 */ /* 0x000fc00000000000 */
        /* <DEDUP_REMOVED lines=13> */
.L_x_1:


//--------------------- .nv.shared.triton_poi_fused_max_pool2d_with_indices_10 --------------------------
	.section	.nv.shared.triton_poi_fused_max_pool2d_with_indices_10,"aw",@nobits
	.sectionflags	@""
	.align	16
	.zero		1024


//--------------------- .nv.constant0.triton_poi_fused_max_pool2d_with_indices_10 --------------------------
	.section	.nv.constant0.triton_poi_fused_max_pool2d_with_indices_10,"a",@progbits
	.sectionflags	@""
	.align	4
.nv.constant0.triton_poi_fused_max_pool2d_with_indices_10:
	.zero		560
